	.headerflags	@"EF_CUDA_TEXMODE_UNIFIED EF_CUDA_64BIT_ADDRESS EF_CUDA_ACCELERATORS EF_CUDA_SM90 EF_CUDA_VIRTUAL_SM(EF_CUDA_SM90)"
	.elftype	@"ET_EXEC"


//--------------------- .nv.info                  --------------------------
	.section	.nv.info,"",@"SHT_CUDA_INFO"
	.align	4


	//----- nvinfo : EIATTR_REGCOUNT
	.align		4
        /*0000*/ 	.byte	0x04, 0x2f
        /*0002*/ 	.short	(.L_3 - .L_2)
	.align		4
.L_2:
        /*0004*/ 	.word	index@(triton_poi_fused_add_repeat_0)
        /*0008*/ 	.word	0x00000016


	//----- nvinfo : EIATTR_MIN_STACK_SIZE
	.align		4
.L_3:
        /*000c*/ 	.byte	0x04, 0x12
        /*000e*/ 	.short	(.L_5 - .L_4)
	.align		4
.L_4:
        /*0010*/ 	.word	index@(triton_poi_fused_add_repeat_0)
        /*0014*/ 	.word	0x00000020


	//----- nvinfo : EIATTR_FRAME_SIZE
	.align		4
.L_5:
        /*0018*/ 	.byte	0x04, 0x11
        /*001a*/ 	.short	(.L_7 - .L_6)
	.align		4
.L_6:
        /*001c*/ 	.word	index@(triton_poi_fused_add_repeat_0)
        /*0020*/ 	.word	0x00000020


	//----- nvinfo : EIATTR_MIN_STACK_SIZE
	.align		4
.L_7:
        /*0024*/ 	.byte	0x04, 0x12
        /*0026*/ 	.short	(.L_9 - .L_8)
	.align		4
.L_8:
        /*0028*/ 	.word	index@(triton_poi_fused_add_repeat_0)
        /*002c*/ 	.word	0x00000020
.L_9:


//--------------------- .nv.info.triton_poi_fused_add_repeat_0 --------------------------
	.section	.nv.info.triton_poi_fused_add_repeat_0,"",@"SHT_CUDA_INFO"
	.sectionflags	@""
	.align	4


	//----- nvinfo : EIATTR_CUDA_API_VERSION
	.align		4
        /*0000*/ 	.byte	0x04, 0x37
        /*0002*/ 	.short	(.L_11 - .L_10)
.L_10:
        /*0004*/ 	.word	0x0000007c


	//----- nvinfo : EIATTR_KPARAM_INFO
	.align		4
.L_11:
        /*0008*/ 	.byte	0x04, 0x17
        /*000a*/ 	.short	(.L_13 - .L_12)
.L_12:
        /*000c*/ 	.word	0x00000000
        /*0010*/ 	.short	0x0002
        /*0012*/ 	.short	0x0010
        /*0014*/ 	.byte	0x00, 0xf0, 0x11, 0x00


	//----- nvinfo : EIATTR_KPARAM_INFO
	.align		4
.L_13:
        /*0018*/ 	.byte	0x04, 0x17
        /*001a*/ 	.short	(.L_15 - .L_14)
.L_14:
        /*001c*/ 	.word	0x00000000
        /*0020*/ 	.short	0x0001
        /*0022*/ 	.short	0x0008
        /*0024*/ 	.byte	0x00, 0xf4, 0x21, 0x00


	//----- nvinfo : EIATTR_KPARAM_INFO
	.align		4
.L_15:
        /*0028*/ 	.byte	0x04, 0x17
        /*002a*/ 	.short	(.L_17 - .L_16)
.L_16:
        /*002c*/ 	.word	0x00000000
        /*0030*/ 	.short	0x0000
        /*0032*/ 	.short	0x0000
        /*0034*/ 	.byte	0x00, 0xf4, 0x21, 0x00


	//----- nvinfo : EIATTR_SPARSE_MMA_MASK
	.align		4
.L_17:
        /*0038*/ 	.byte	0x03, 0x50
        /*003a*/ 	.short	0x0000


	//----- nvinfo : EIATTR_MAXREG_COUNT
	.align		4
        /*003c*/ 	.byte	0x03, 0x1b
        /*003e*/ 	.short	0x00ff


	//----- nvinfo : EIATTR_EXIT_INSTR_OFFSETS
	.align		4
        /*0040*/ 	.byte	0x04, 0x1c
        /*0042*/ 	.short	(.L_19 - .L_18)


	//   ....[0]....
.L_18:
        /*0044*/ 	.word	0x00000dc0


	//   ....[1]....
        /*0048*/ 	.word	0x00000de0


	//----- nvinfo : EIATTR_REQNTID
	.align		4
.L_19:
        /*004c*/ 	.byte	0x04, 0x10
        /*004e*/ 	.short	(.L_21 - .L_20)
.L_20:
        /*0050*/ 	.word	0x00000080
        /*0054*/ 	.word	0x00000001
        /*0058*/ 	.word	0x00000001


	//----- nvinfo : EIATTR_CRS_STACK_SIZE
	.align		4
.L_21:
        /*005c*/ 	.byte	0x04, 0x1e
        /*005e*/ 	.short	(.L_23 - .L_22)
.L_22:
        /*0060*/ 	.word	0x00000000


	//----- nvinfo : EIATTR_CBANK_PARAM_SIZE
	.align		4
.L_23:
        /*0064*/ 	.byte	0x03, 0x19
        /*0066*/ 	.short	0x0014


	//----- nvinfo : EIATTR_PARAM_CBANK
	.align		4
        /*0068*/ 	.byte	0x04, 0x0a
        /*006a*/ 	.short	(.L_25 - .L_24)
	.align		4
.L_24:
        /*006c*/ 	.word	index@(.nv.constant0.triton_poi_fused_add_repeat_0)
        /*0070*/ 	.short	0x0210
        /*0072*/ 	.short	0x0014


	//----- nvinfo : EIATTR_SW_WAR
	.align		4
.L_25:
        /*0074*/ 	.byte	0x04, 0x36
        /*0076*/ 	.short	(.L_27 - .L_26)
.L_26:
        /*0078*/ 	.word	0x00000008
.L_27:


//--------------------- .nv.callgraph             --------------------------
	.section	.nv.callgraph,"",@"SHT_CUDA_CALLGRAPH"
	.align	4
	.sectionentsize	8
	.align		4
        /*0000*/ 	.word	0x00000000
	.align		4
        /*0004*/ 	.word	0xffffffff
	.align		4
        /*0008*/ 	.word	0x00000000
	.align		4
        /*000c*/ 	.word	0xfffffffe
	.align		4
        /*0010*/ 	.word	0x00000000
	.align		4
        /*0014*/ 	.word	0xfffffffd
	.align		4
        /*0018*/ 	.word	0x00000000
	.align		4
        /*001c*/ 	.word	0xfffffffc


//--------------------- .nv.constant4             --------------------------
	.section	.nv.constant4,"a",@progbits
	.align	8
	.align		8
.nv.constant4:
        /*0000*/ 	.dword	_$_str
	.align		8
        /*0008*/ 	.dword	__cudart_i2opi_f


//--------------------- .text.triton_poi_fused_add_repeat_0 --------------------------
	.section	.text.triton_poi_fused_add_repeat_0,"ax",@progbits
	.align	128
        .global         triton_poi_fused_add_repeat_0
        .type           triton_poi_fused_add_repeat_0,@function
        .size           triton_poi_fused_add_repeat_0,(.L_x_7 - triton_poi_fused_add_repeat_0)
        .other          triton_poi_fused_add_repeat_0,@"STO_CUDA_ENTRY STV_DEFAULT"
triton_poi_fused_add_repeat_0:
.text.triton_poi_fused_add_repeat_0:
[----:B------:R-:W0:Y:S01]  /*0000*/  LDC R1, c[0x0][0x28] ;  /* 0x00000a00ff017b82 */ /* 0x000e220000000800 */
[----:B------:R-:W1:Y:S07]  /*0010*/  S2R R0, SR_TID.X ;  /* 0x0000000000007919 */ /* 0x000e6e0000002100 */
[----:B------:R-:W2:Y:S01]  /*0020*/  LDC.64 R8, c[0x0][0x210] ;  /* 0x00008400ff087b82 */ /* 0x000ea20000000a00 */
[----:B------:R-:W-:Y:S01]  /*0030*/  CS2R R12, SRZ ;  /* 0x00000000000c7805 */ /* 0x000fe2000001ff00 */
[----:B------:R-:W-:Y:S01]  /*0040*/  ULDC.64 UR4, c[0x0][0x208] ;  /* 0x0000820000047ab9 */ /* 0x000fe20000000a00 */
[----:B------:R-:W3:Y:S01]  /*0050*/  S2R R5, SR_CTAID.X ;  /* 0x0000000000057919 */ /* 0x000ee20000002500 */
[----:B0-----:R-:W-:-:S04]  /*0060*/  VIADD R1, R1, 0xffffffe0 ;  /* 0xffffffe001017836 */ /* 0x001fc80000000000 */
[----:B------:R-:W0:Y:S01]  /*0070*/  LDC.64 R2, c[0x0][0x218] ;  /* 0x00008600ff027b82 */ /* 0x000e220000000a00 */
[----:B-1----:R-:W-:-:S05]  /*0080*/  LOP3.LUT R0, R0, 0x7f, RZ, 0xc0, !PT ;  /* 0x0000007f00007812 */ /* 0x002fca00078ec0ff */
[----:B---3--:R-:W-:-:S04]  /*0090*/  IMAD R5, R5, 0x80, R0 ;  /* 0x0000008005057824 */ /* 0x008fc800078e0200 */
[C---:B--2---:R-:W-:Y:S01]  /*00a0*/  IMAD.WIDE R8, R5.reuse, 0x4, R8 ;  /* 0x0000000405087825 */ /* 0x044fe200078e0208 */
[----:B------:R-:W-:-:S03]  /*00b0*/  ISETP.GE.AND P1, PT, R5, 0x4800, PT ;  /* 0x000048000500780c */ /* 0x000fc60003f26270 */
[----:B------:R-:W-:-:S05]  /*00c0*/  IMAD.HI R0, R5, 0x38e38e39, RZ ;  /* 0x38e38e3905007827 */ /* 0x000fca00078e02ff */
[----:B------:R-:W-:-:S04]  /*00d0*/  SHF.R.U32.HI R7, RZ, 0x1f, R0 ;  /* 0x0000001fff077819 */ /* 0x000fc80000011600 */
[----:B------:R-:W-:Y:S01]  /*00e0*/  LEA.HI.SX32 R0, R0, R7, 0x1d ;  /* 0x0000000700007211 */ /* 0x000fe200078feaff */
[----:B------:R-:W5:Y:S03]  /*00f0*/  @!P1 LDG.E R13, desc[UR4][R8.64] ;  /* 0x00000004080d9981 */ /* 0x000f66000c1e1900 */
[----:B------:R-:W-:-:S04]  /*0100*/  SHF.R.S32.HI R7, RZ, 0x1f, R0 ;  /* 0x0000001fff077819 */ /* 0x000fc80000011400 */
[----:B------:R-:W-:-:S04]  /*0110*/  LEA.HI R7, R7, R0, RZ, 0x7 ;  /* 0x0000000007077211 */ /* 0x000fc800078f38ff */
[----:B------:R-:W-:-:S05]  /*0120*/  LOP3.LUT R7, R7, 0xffffff80, RZ, 0xc0, !PT ;  /* 0xffffff8007077812 */ /* 0x000fca00078ec0ff */
[----:B------:R-:W-:-:S04]  /*0130*/  IMAD.IADD R11, R0, 0x1, -R7 ;  /* 0x00000001000b7824 */ /* 0x000fc800078e0a07 */
[C---:B------:R-:W-:Y:S02]  /*0140*/  IMAD.SHL.U32 R10, R11.reuse, 0x2, RZ ;  /* 0x000000020b0a7824 */ /* 0x040fe400078e00ff */
[----:B------:R-:W-:Y:S02]  /*0150*/  IMAD R14, R0, -0x24, R5 ;  /* 0xffffffdc000e7824 */ /* 0x000fe400078e0205 */
[----:B0-----:R-:W-:Y:S01]  /*0160*/  IMAD.WIDE R2, R11, 0x4, R2 ;  /* 0x000000040b027825 */ /* 0x001fe200078e0202 */
[----:B------:R-:W-:Y:S02]  /*0170*/  I2FP.F32.S32 R4, R10 ;  /* 0x0000000a00047245 */ /* 0x000fe40000201400 */
[----:B------:R-:W-:Y:S02]  /*0180*/  I2FP.F32.S32 R14, R14 ;  /* 0x0000000e000e7245 */ /* 0x000fe40000201400 */
[----:B------:R0:W5:Y:S01]  /*0190*/  @!P1 LDG.E.EL R12, desc[UR4][R2.64] ;  /* 0x00000004020c9981 */ /* 0x000162000c2e1900 */
[----:B------:R-:W-:-:S04]  /*01a0*/  FMUL R4, R4, -0.071955785155296325684 ;  /* 0xbd935d8e04047820 */ /* 0x000fc80000400000 */
[----:B------:R-:W-:-:S05]  /*01b0*/  FMUL R4, R4, 1.4426950216293334961 ;  /* 0x3fb8aa3b04047820 */ /* 0x000fca0000400000 */
[----:B------:R-:W-:-:S13]  /*01c0*/  FSETP.GEU.AND P0, PT, R4, -126, PT ;  /* 0xc2fc00000400780b */ /* 0x000fda0003f0e000 */
[----:B------:R-:W-:-:S04]  /*01d0*/  @!P0 FMUL R4, R4, 0.5 ;  /* 0x3f00000004048820 */ /* 0x000fc80000400000 */
[----:B------:R-:W1:Y:S02]  /*01e0*/  MUFU.EX2 R15, R4 ;  /* 0x00000004000f7308 */ /* 0x000e640000000800 */
[----:B-1----:R-:W-:-:S04]  /*01f0*/  @!P0 FMUL R15, R15, R15 ;  /* 0x0000000f0f0f8220 */ /* 0x002fc80000400000 */
[----:B------:R-:W-:-:S04]  /*0200*/  FMUL R15, R15, R14 ;  /* 0x0000000e0f0f7220 */ /* 0x000fc80000400000 */
[----:B------:R-:W-:-:S06]  /*0210*/  FMUL R0, R15, 0.63661974668502807617 ;  /* 0x3f22f9830f007820 */ /* 0x000fcc0000400000 */
[----:B------:R-:W0:Y:S01]  /*0220*/  F2I.FTZ.NTZ R0, R0 ;  /* 0x0000000000007305 */ /* 0x000e220000213100 */
[----:B------:R-:W-:-:S05]  /*0230*/  FADD.FTZ R5, |R15|, -RZ ;  /* 0x800000ff0f057221 */ /* 0x000fca0000010200 */
[----:B------:R-:W-:Y:S02]  /*0240*/  FSETP.GE.AND P0, PT, R5, 105615, PT ;  /* 0x47ce47800500780b */ /* 0x000fe40003f06000 */
[----:B0-----:R-:W-:-:S05]  /*0250*/  I2FP.F32.S32 R2, R0 ;  /* 0x0000000000027245 */ /* 0x001fca0000201400 */
[C---:B------:R-:W-:Y:S01]  /*0260*/  FFMA.FTZ R3, R2.reuse, -1.5707962512969970703, R15 ;  /* 0xbfc90fda02037823 */ /* 0x040fe2000001000f */
[----:B------:R-:W-:Y:S03]  /*0270*/  BSSY B0, `(.L_x_0) ;  /* 0x000003f000007945 */ /* 0x000fe60003800000 */
[----:B------:R-:W-:-:S04]  /*0280*/  FFMA.FTZ R3, R2, -7.5497894158615963534e-08, R3 ;  /* 0xb3a2216802037823 */ /* 0x000fc80000010003 */
[----:B------:R-:W-:Y:S01]  /*0290*/  FFMA.FTZ R4, R2, -5.3903029534742383927e-15, R3 ;  /* 0xa7c234c502047823 */ /* 0x000fe20000010003 */
[----:B------:R-:W-:Y:S06]  /*02a0*/  @!P0 BRA `(.L_x_1) ;  /* 0x0000000000ec8947 */ /* 0x000fec0003800000 */
[----:B------:R-:W-:-:S13]  /*02b0*/  FSETP.NEU.AND P0, PT, R5, +INF , PT ;  /* 0x7f8000000500780b */ /* 0x000fda0003f0d000 */
[----:B------:R-:W-:Y:S01]  /*02c0*/  @!P0 FMUL.FTZ R4, RZ, R15 ;  /* 0x0000000fff048220 */ /* 0x000fe20000410000 */
[----:B------:R-:W-:Y:S01]  /*02d0*/  @!P0 IMAD.MOV.U32 R0, RZ, RZ, RZ ;  /* 0x000000ffff008224 */ /* 0x000fe200078e00ff */
[----:B------:R-:W-:Y:S06]  /*02e0*/  @!P0 BRA `(.L_x_1) ;  /* 0x0000000000dc8947 */ /* 0x000fec0003800000 */
[----:B------:R-:W-:Y:S01]  /*02f0*/  SHF.R.U32.HI R16, RZ, 0x17, R15 ;  /* 0x00000017ff107819 */ /* 0x000fe2000001160f */
[----:B------:R-:W-:Y:S01]  /*0300*/  IMAD.SHL.U32 R4, R15, 0x100, RZ ;  /* 0x000001000f047824 */ /* 0x000fe200078e00ff */
[----:B------:R-:W-:Y:S01]  /*0310*/  HFMA2.MMA R2, -RZ, RZ, 0, 0 ;  /* 0x00000000ff027435 */ /* 0x000fe200000001ff */
[----:B------:R-:W-:Y:S02]  /*0320*/  CS2R R18, SRZ ;  /* 0x0000000000127805 */ /* 0x000fe4000001ff00 */
[----:B------:R-:W-:Y:S01]  /*0330*/  LOP3.LUT R0, R16, 0xe0, RZ, 0xc0, !PT ;  /* 0x000000e010007812 */ /* 0x000fe200078ec0ff */
[----:B------:R-:W-:Y:S01]  /*0340*/  IMAD.MOV.U32 R3, RZ, RZ, R1 ;  /* 0x000000ffff037224 */ /* 0x000fe200078e0001 */
[----:B------:R-:W-:Y:S01]  /*0350*/  LOP3.LUT R17, R4, 0x80000000, RZ, 0xfc, !PT ;  /* 0x8000000004117812 */ /* 0x000fe200078efcff */
[----:B------:R-:W-:Y:S02]  /*0360*/  ULDC.64 UR6, c[0x4][0x8] ;  /* 0x0100020000067ab9 */ /* 0x000fe40000000a00 */
[----:B------:R-:W-:-:S05]  /*0370*/  VIADD R0, R0, 0xffffff80 ;  /* 0xffffff8000007836 */ /* 0x000fca0000000000 */
[----:B------:R-:W-:-:S07]  /*0380*/  SHF.R.U32.HI R0, RZ, 0x5, R0 ;  /* 0x00000005ff007819 */ /* 0x000fce0000011600 */
.L_x_2:
[----:B------:R-:W-:-:S04]  /*0390*/  IADD3 R4, P0, R18, UR6, RZ ;  /* 0x0000000612047c10 */ /* 0x000fc8000ff1e0ff */
[----:B------:R-:W-:-:S05]  /*03a0*/  IADD3.X R5, R19, UR7, RZ, P0, !PT ;  /* 0x0000000713057c10 */ /* 0x000fca00087fe4ff */
[----:B------:R0:W2:Y:S01]  /*03b0*/  LDG.E.CONSTANT R6, desc[UR4][R4.64] ;  /* 0x0000000404067981 */ /* 0x0000a2000c1e9900 */
[----:B------:R-:W-:-:S04]  /*03c0*/  IADD3 R18, P2, R18, 0x4, RZ ;  /* 0x0000000412127810 */ /* 0x000fc80007f5e0ff */
[----:B------:R-:W-:Y:S01]  /*03d0*/  ISETP.NE.U32.AND P0, PT, R18, 0x18, PT ;  /* 0x000000181200780c */ /* 0x000fe20003f05070 */
[----:B------:R-:W-:Y:S02]  /*03e0*/  IMAD.X R19, RZ, RZ, R19, P2 ;  /* 0x000000ffff137224 */ /* 0x000fe400010e0613 */
[----:B0-----:R-:W-:-:S03]  /*03f0*/  IMAD.MOV.U32 R4, RZ, RZ, R2 ;  /* 0x000000ffff047224 */ /* 0x001fc600078e0002 */
[----:B------:R-:W-:Y:S01]  /*0400*/  ISETP.NE.AND.EX P0, PT, R19, RZ, PT, P0 ;  /* 0x000000ff1300720c */ /* 0x000fe20003f05300 */
[----:B------:R-:W-:Y:S02]  /*0410*/  IMAD.MOV.U32 R5, RZ, RZ, RZ ;  /* 0x000000ffff057224 */ /* 0x000fe400078e00ff */
[----:B--2---:R-:W-:-:S05]  /*0420*/  IMAD.WIDE.U32 R6, R17, R6, R4 ;  /* 0x0000000611067225 */ /* 0x004fca00078e0004 */
[----:B------:R0:W-:Y:S01]  /*0430*/  STL [R3], R6 ;  /* 0x0000000603007387 */ /* 0x0001e20000100800 */
[----:B------:R-:W-:Y:S01]  /*0440*/  MOV R2, R7 ;  /* 0x0000000700027202 */ /* 0x000fe20000000f00 */
[----:B0-----:R-:W-:-:S03]  /*0450*/  VIADD R3, R3, 0x4 ;  /* 0x0000000403037836 */ /* 0x001fc60000000000 */
[----:B------:R-:W-:Y:S05]  /*0460*/  @P0 BRA `(.L_x_2) ;  /* 0xfffffffc00c80947 */ /* 0x000fea000383ffff */
[----:B------:R-:W-:Y:S01]  /*0470*/  LOP3.LUT P0, R6, R16, 0x1f, RZ, 0xc0, !PT ;  /* 0x0000001f10067812 */ /* 0x000fe2000780c0ff */
[----:B------:R-:W-:Y:S01]  /*0480*/  IMAD R16, R0, -0x4, R1 ;  /* 0xfffffffc00107824 */ /* 0x000fe200078e0201 */
[----:B------:R0:W-:Y:S04]  /*0490*/  STL [R1+0x18], R2 ;  /* 0x0000180201007387 */ /* 0x0001e80000100800 */
[----:B------:R-:W2:Y:S04]  /*04a0*/  LDL R0, [R16+0x18] ;  /* 0x0000180010007983 */ /* 0x000ea80000100800 */
[----:B------:R-:W3:Y:S04]  /*04b0*/  LDL R3, [R16+0x14] ;  /* 0x0000140010037983 */ /* 0x000ee80000100800 */
[----:B------:R-:W4:Y:S01]  /*04c0*/  @P0 LDL R7, [R16+0x10] ;  /* 0x0000100010070983 */ /* 0x000f220000100800 */
[----:B------:R-:W-:Y:S01]  /*04d0*/  @P0 IADD3 R4, -R6, 0x20, RZ ;  /* 0x0000002006040810 */ /* 0x000fe20007ffe1ff */
[----:B------:R-:W-:Y:S01]  /*04e0*/  UMOV UR6, 0x54442d19 ;  /* 0x54442d1900067882 */ /* 0x000fe20000000000 */
[----:B------:R-:W-:Y:S01]  /*04f0*/  UMOV UR7, 0x3bf921fb ;  /* 0x3bf921fb00077882 */ /* 0x000fe20000000000 */
[----:B--2---:R-:W-:-:S02]  /*0500*/  @P0 SHF.L.U32 R5, R0, R6, RZ ;  /* 0x0000000600050219 */ /* 0x004fc400000006ff */
[----:B---3--:R-:W-:Y:S02]  /*0510*/  @P0 SHF.L.U32 R6, R3, R6, RZ ;  /* 0x0000000603060219 */ /* 0x008fe400000006ff */
[-C--:B----4-:R-:W-:Y:S02]  /*0520*/  @P0 SHF.R.U32.HI R7, RZ, R4.reuse, R7 ;  /* 0x00000004ff070219 */ /* 0x090fe40000011607 */
[----:B------:R-:W-:-:S03]  /*0530*/  @P0 SHF.R.U32.HI R4, RZ, R4, R3 ;  /* 0x00000004ff040219 */ /* 0x000fc60000011603 */
[----:B------:R-:W-:Y:S02]  /*0540*/  @P0 IMAD.IADD R3, R6, 0x1, R7 ;  /* 0x0000000106030824 */ /* 0x000fe400078e0207 */
[----:B------:R-:W-:-:S05]  /*0550*/  @P0 IMAD.IADD R0, R5, 0x1, R4 ;  /* 0x0000000105000824 */ /* 0x000fca00078e0204 */
[C---:B------:R-:W-:Y:S01]  /*0560*/  SHF.L.W.U32.HI R6, R3.reuse, 0x2, R0 ;  /* 0x0000000203067819 */ /* 0x040fe20000010e00 */
[----:B------:R-:W-:-:S03]  /*0570*/  IMAD.SHL.U32 R3, R3, 0x4, RZ ;  /* 0x0000000403037824 */ /* 0x000fc600078e00ff */
[----:B0-----:R-:W-:-:S04]  /*0580*/  SHF.R.S32.HI R2, RZ, 0x1f, R6 ;  /* 0x0000001fff027819 */ /* 0x001fc80000011406 */
[C---:B------:R-:W-:Y:S02]  /*0590*/  LOP3.LUT R4, R2.reuse, R3, RZ, 0x3c, !PT ;  /* 0x0000000302047212 */ /* 0x040fe400078e3cff */
[----:B------:R-:W-:-:S04]  /*05a0*/  LOP3.LUT R5, R2, R6, RZ, 0x3c, !PT ;  /* 0x0000000602057212 */ /* 0x000fc800078e3cff */
[----:B------:R-:W0:Y:S01]  /*05b0*/  I2F.F64.S64 R2, R4 ;  /* 0x0000000400027312 */ /* 0x000e220000301c00 */
[----:B------:R-:W-:Y:S02]  /*05c0*/  SHF.R.U32.HI R0, RZ, 0x1e, R0 ;  /* 0x0000001eff007819 */ /* 0x000fe40000011600 */
[----:B------:R-:W-:Y:S01]  /*05d0*/  ISETP.GE.AND P0, PT, R15, RZ, PT ;  /* 0x000000ff0f00720c */ /* 0x000fe20003f06270 */
[----:B0-----:R-:W-:Y:S01]  /*05e0*/  DMUL R2, R2, UR6 ;  /* 0x0000000602027c28 */ /* 0x001fe20008000000 */
[C---:B------:R-:W-:Y:S02]  /*05f0*/  LEA.HI R0, R6.reuse, R0, RZ, 0x1 ;  /* 0x0000000006007211 */ /* 0x040fe400078f08ff */
[----:B------:R-:W-:-:S07]  /*0600*/  LOP3.LUT R15, R6, R15, RZ, 0x3c, !PT ;  /* 0x0000000f060f7212 */ /* 0x000fce00078e3cff */
[----:B------:R-:W0:Y:S01]  /*0610*/  F2F.F32.F64 R2, R2 ;  /* 0x0000000200027310 */ /* 0x000e220000301000 */
[----:B------:R-:W-:Y:S01]  /*0620*/  IMAD.MOV R6, RZ, RZ, -R0 ;  /* 0x000000ffff067224 */ /* 0x000fe200078e0a00 */
[----:B------:R-:W-:-:S04]  /*0630*/  ISETP.GE.AND P2, PT, R15, RZ, PT ;  /* 0x000000ff0f00720c */ /* 0x000fc80003f46270 */
[----:B------:R-:W-:Y:S02]  /*0640*/  @!P0 MOV R0, R6 ;  /* 0x0000000600008202 */ /* 0x000fe40000000f00 */
[----:B0-----:R-:W-:-:S07]  /*0650*/  FSEL R4, -R2, R2, !P2 ;  /* 0x0000000202047208 */ /* 0x001fce0005000100 */
.L_x_1:
[----:B------:R-:W-:Y:S05]  /*0660*/  BSYNC B0 ;  /* 0x0000000000007941 */ /* 0x000fea0003800000 */
.L_x_0:
[----:B------:R-:W-:Y:S01]  /*0670*/  VIADD R10, R10, 0xffffff80 ;  /* 0xffffff800a0a7836 */ /* 0x000fe20000000000 */
[----:B------:R-:W-:Y:S01]  /*0680*/  LOP3.LUT R2, R0, 0x1, RZ, 0xc0, !PT ;  /* 0x0000000100027812 */ /* 0x000fe200078ec0ff */
[----:B------:R-:W-:Y:S01]  /*0690*/  FMUL.FTZ R16, R4, R4 ;  /* 0x0000000404107220 */ /* 0x000fe20000410000 */
[----:B------:R-:W-:Y:S01]  /*06a0*/  IMAD.MOV.U32 R6, RZ, RZ, 0x3c0885e4 ;  /* 0x3c0885e4ff067424 */ /* 0x000fe200078e00ff */
[----:B------:R-:W-:Y:S01]  /*06b0*/  BSSY B0, `(.L_x_3) ;  /* 0x000005a000007945 */ /* 0x000fe20003800000 */
[----:B------:R-:W-:Y:S02]  /*06c0*/  I2FP.F32.S32 R10, R10 ;  /* 0x0000000a000a7245 */ /* 0x000fe40000201400 */
[----:B------:R-:W-:-:S03]  /*06d0*/  ISETP.NE.U32.AND P2, PT, R2, 0x1, PT ;  /* 0x000000010200780c */ /* 0x000fc60003f45070 */
[----:B------:R-:W-:-:S04]  /*06e0*/  FMUL R10, R10, -0.071955785155296325684 ;  /* 0xbd935d8e0a0a7820 */ /* 0x000fc80000400000 */
[----:B------:R-:W-:-:S05]  /*06f0*/  FMUL R10, R10, 1.4426950216293334961 ;  /* 0x3fb8aa3b0a0a7820 */ /* 0x000fca0000400000 */
[----:B------:R-:W-:Y:S01]  /*0700*/  FSETP.GEU.AND P0, PT, R10, -126, PT ;  /* 0xc2fc00000a00780b */ /* 0x000fe20003f0e000 */
[----:B------:R-:W-:Y:S02]  /*0710*/  @!P2 IMAD.MOV.U32 R5, RZ, RZ, 0x37cbac00 ;  /* 0x37cbac00ff05a424 */ /* 0x000fe400078e00ff */
[----:B------:R-:W-:-:S10]  /*0720*/  @!P2 IMAD.MOV.U32 R6, RZ, RZ, 0x3d2aaabb ;  /* 0x3d2aaabbff06a424 */ /* 0x000fd400078e00ff */
[----:B------:R-:W-:-:S04]  /*0730*/  @!P0 FMUL R10, R10, 0.5 ;  /* 0x3f0000000a0a8820 */ /* 0x000fc80000400000 */
[----:B------:R-:W0:Y:S02]  /*0740*/  MUFU.EX2 R3, R10 ;  /* 0x0000000a00037308 */ /* 0x000e240000000800 */
[----:B0-----:R-:W-:Y:S01]  /*0750*/  @!P0 FMUL R3, R3, R3 ;  /* 0x0000000303038220 */ /* 0x001fe20000400000 */
[----:B------:R-:W-:Y:S02]  /*0760*/  LOP3.LUT P0, RZ, R0, 0x2, RZ, 0xc0, !PT ;  /* 0x0000000200ff7812 */ /* 0x000fe4000780c0ff */
[----:B------:R-:W-:Y:S01]  /*0770*/  FSEL R0, R4, 1, P2 ;  /* 0x3f80000004007808 */ /* 0x000fe20001000000 */
[----:B------:R-:W-:Y:S01]  /*0780*/  FMUL R14, R14, R3 ;  /* 0x000000030e0e7220 */ /* 0x000fe20000400000 */
[----:B------:R-:W-:Y:S02]  /*0790*/  IMAD.MOV.U32 R3, RZ, RZ, -0x46b2bead ;  /* 0xb94d4153ff037424 */ /* 0x000fe400078e00ff */
[----:B------:R-:W-:Y:S01]  /*07a0*/  @!P2 FFMA.FTZ R3, R16, R5, -0.0013887860113754868507 ;  /* 0xbab607ed1003a423 */ /* 0x000fe20000010005 */
[----:B------:R-:W-:Y:S01]  /*07b0*/  HFMA2.MMA R5, -RZ, RZ, -1.541015625, -0.052001953125 ;  /* 0xbe2aaaa8ff057435 */ /* 0x000fe200000001ff */
[C---:B------:R-:W-:Y:S01]  /*07c0*/  FMUL R2, R14.reuse, 0.63661974668502807617 ;  /* 0x3f22f9830e027820 */ /* 0x040fe20000400000 */
[----:B------:R-:W-:Y:S01]  /*07d0*/  FADD.FTZ R10, |R14|, -RZ ;  /* 0x800000ff0e0a7221 */ /* 0x000fe20000010200 */
[C---:B------:R-:W-:Y:S01]  /*07e0*/  FFMA.FTZ R6, R16.reuse, R3, R6 ;  /* 0x0000000310067223 */ /* 0x040fe20000010006 */
[----:B------:R-:W-:-:S02]  /*07f0*/  FFMA.FTZ R7, R16, R0, RZ ;  /* 0x0000000010077223 */ /* 0x000fc400000100ff */
[----:B------:R-:W-:Y:S01]  /*0800*/  @!P2 IMAD.MOV.U32 R5, RZ, RZ, -0x41000001 ;  /* 0xbeffffffff05a424 */ /* 0x000fe200078e00ff */
[----:B------:R-:W0:Y:S01]  /*0810*/  F2I.FTZ.NTZ R2, R2 ;  /* 0x0000000200027305 */ /* 0x000e220000213100 */
[----:B------:R-:W-:Y:S02]  /*0820*/  FSETP.GE.AND P2, PT, R10, 105615, PT ;  /* 0x47ce47800a00780b */ /* 0x000fe40003f46000 */
[----:B------:R-:W-:-:S04]  /*0830*/  FFMA.FTZ R5, R16, R6, R5 ;  /* 0x0000000610057223 */ /* 0x000fc80000010005 */
[----:B------:R-:W-:-:S04]  /*0840*/  FFMA.FTZ R0, R7, R5, R0 ;  /* 0x0000000507007223 */ /* 0x000fc80000010000 */
[----:B------:R-:W-:Y:S01]  /*0850*/  @P0 FFMA.FTZ R0, R0, -1, RZ ;  /* 0xbf80000000000823 */ /* 0x000fe200000100ff */
[----:B0-----:R-:W-:-:S05]  /*0860*/  I2FP.F32.S32 R3, R2 ;  /* 0x0000000200037245 */ /* 0x001fca0000201400 */
[----:B------:R-:W-:-:S04]  /*0870*/  FFMA.FTZ R4, R3, -1.5707962512969970703, R14 ;  /* 0xbfc90fda03047823 */ /* 0x000fc8000001000e */
        /* <DEDUP_REMOVED lines=9> */
[----:B------:R-:W-:Y:S01]  /*0910*/  CS2R R18, SRZ ;  /* 0x0000000000127805 */ /* 0x000fe2000001ff00 */
[----:B------:R-:W-:Y:S01]  /*0920*/  IMAD.MOV.U32 R4, RZ, RZ, RZ ;  /* 0x000000ffff047224 */ /* 0x000fe200078e00ff */
[----:B------:R-:W-:Y:S01]  /*0930*/  LOP3.LUT R2, R10, 0xe0, RZ, 0xc0, !PT ;  /* 0x000000e00a027812 */ /* 0x000fe200078ec0ff */
[----:B------:R-:W-:Y:S01]  /*0940*/  ULDC.64 UR6, c[0x4][0x8] ;  /* 0x0100020000067ab9 */ /* 0x000fe20000000a00 */
[----:B------:R-:W-:Y:S02]  /*0950*/  MOV R3, R1 ;  /* 0x0000000100037202 */ /* 0x000fe40000000f00 */
[----:B------:R-:W-:Y:S01]  /*0960*/  LOP3.LUT R15, R5, 0x80000000, RZ, 0xfc, !PT ;  /* 0x80000000050f7812 */ /* 0x000fe200078efcff */
[----:B------:R-:W-:-:S05]  /*0970*/  VIADD R2, R2, 0xffffff80 ;  /* 0xffffff8002027836 */ /* 0x000fca0000000000 */
[----:B------:R-:W-:-:S07]  /*0980*/  SHF.R.U32.HI R2, RZ, 0x5, R2 ;  /* 0x00000005ff027819 */ /* 0x000fce0000011602 */
.L_x_5:
[----:B------:R-:W-:-:S04]  /*0990*/  IADD3 R16, P0, R18, UR6, RZ ;  /* 0x0000000612107c10 */ /* 0x000fc8000ff1e0ff */
[----:B------:R-:W-:-:S05]  /*09a0*/  IADD3.X R17, R19, UR7, RZ, P0, !PT ;  /* 0x0000000713117c10 */ /* 0x000fca00087fe4ff */
[----:B------:R-:W2:Y:S01]  /*09b0*/  LDG.E.CONSTANT R6, desc[UR4][R16.64] ;  /* 0x0000000410067981 */ /* 0x000ea2000c1e9900 */
[----:B------:R-:W-:Y:S01]  /*09c0*/  IADD3 R18, P2, R18, 0x4, RZ ;  /* 0x0000000412127810 */ /* 0x000fe20007f5e0ff */
[----:B------:R-:W-:-:S03]  /*09d0*/  IMAD.MOV.U32 R5, RZ, RZ, RZ ;  /* 0x000000ffff057224 */ /* 0x000fc600078e00ff */
[----:B------:R-:W-:Y:S01]  /*09e0*/  ISETP.NE.U32.AND P0, PT, R18, 0x18, PT ;  /* 0x000000181200780c */ /* 0x000fe20003f05070 */
[----:B------:R-:W-:-:S05]  /*09f0*/  IMAD.X R19, RZ, RZ, R19, P2 ;  /* 0x000000ffff137224 */ /* 0x000fca00010e0613 */
[----:B------:R-:W-:Y:S01]  /*0a00*/  ISETP.NE.AND.EX P0, PT, R19, RZ, PT, P0 ;  /* 0x000000ff1300720c */ /* 0x000fe20003f05300 */
[----:B--2---:R-:W-:-:S04]  /*0a10*/  IMAD.WIDE.U32 R6, R15, R6, R4 ;  /* 0x000000060f067225 */ /* 0x004fc800078e0004 */
[----:B------:R-:W-:Y:S01]  /*0a20*/  IMAD.MOV.U32 R4, RZ, RZ, R7 ;  /* 0x000000ffff047224 */ /* 0x000fe200078e0007 */
[----:B------:R0:W-:Y:S02]  /*0a30*/  STL [R3], R6 ;  /* 0x0000000603007387 */ /* 0x0001e40000100800 */
[----:B0-----:R-:W-:-:S05]  /*0a40*/  VIADD R3, R3, 0x4 ;  /* 0x0000000403037836 */ /* 0x001fca0000000000 */
        /* <DEDUP_REMOVED lines=11> */
[-C--:B----4-:R-:W-:Y:S02]  /*0b00*/  @P0 SHF.R.U32.HI R10, RZ, R6.reuse, R7 ;  /* 0x00000006ff0a0219 */ /* 0x090fe40000011607 */
[----:B---3--:R-:W-:Y:S02]  /*0b10*/  @P0 SHF.R.U32.HI R6, RZ, R6, R3 ;  /* 0x00000006ff060219 */ /* 0x008fe40000011603 */
[----:B------:R-:W-:-:S03]  /*0b20*/  @P0 SHF.L.U32 R7, R3, R15, RZ ;  /* 0x0000000f03070219 */ /* 0x000fc600000006ff */
[----:B------:R-:W-:Y:S01]  /*0b30*/  @P0 IMAD.IADD R2, R5, 0x1, R6 ;  /* 0x0000000105020824 */ /* 0x000fe200078e0206 */
[----:B------:R-:W-:-:S04]  /*0b40*/  @P0 IADD3 R3, R7, R10, RZ ;  /* 0x0000000a07030210 */ /* 0x000fc80007ffe0ff */
[C---:B------:R-:W-:Y:S01]  /*0b50*/  SHF.L.W.U32.HI R15, R3.reuse, 0x2, R2 ;  /* 0x00000002030f7819 */ /* 0x040fe20000010e02 */
[----:B------:R-:W-:-:S03]  /*0b60*/  IMAD.SHL.U32 R3, R3, 0x4, RZ ;  /* 0x0000000403037824 */ /* 0x000fc600078e00ff */
[----:B0-----:R-:W-:-:S04]  /*0b70*/  SHF.R.S32.HI R4, RZ, 0x1f, R15 ;  /* 0x0000001fff047819 */ /* 0x001fc8000001140f */
[C---:B------:R-:W-:Y:S02]  /*0b80*/  LOP3.LUT R6, R4.reuse, R3, RZ, 0x3c, !PT ;  /* 0x0000000304067212 */ /* 0x040fe400078e3cff */
[----:B------:R-:W-:-:S04]  /*0b90*/  LOP3.LUT R7, R4, R15, RZ, 0x3c, !PT ;  /* 0x0000000f04077212 */ /* 0x000fc800078e3cff */
[----:B------:R-:W0:Y:S01]  /*0ba0*/  I2F.F64.S64 R4, R6 ;  /* 0x0000000600047312 */ /* 0x000e220000301c00 */
[----:B------:R-:W-:Y:S02]  /*0bb0*/  ISETP.GE.AND P0, PT, R14, RZ, PT ;  /* 0x000000ff0e00720c */ /* 0x000fe40003f06270 */
[----:B------:R-:W-:Y:S01]  /*0bc0*/  SHF.R.U32.HI R2, RZ, 0x1e, R2 ;  /* 0x0000001eff027819 */ /* 0x000fe20000011602 */
[----:B0-----:R-:W-:-:S03]  /*0bd0*/  DMUL R4, R4, UR6 ;  /* 0x0000000604047c28 */ /* 0x001fc60008000000 */
[C---:B------:R-:W-:Y:S02]  /*0be0*/  LEA.HI R2, R15.reuse, R2, RZ, 0x1 ;  /* 0x000000020f027211 */ /* 0x040fe400078f08ff */
[----:B------:R-:W-:-:S05]  /*0bf0*/  LOP3.LUT R14, R15, R14, RZ, 0x3c, !PT ;  /* 0x0000000e0f0e7212 */ /* 0x000fca00078e3cff */
[----:B------:R-:W0:Y:S01]  /*0c00*/  F2F.F32.F64 R4, R4 ;  /* 0x0000000400047310 */ /* 0x000e220000301000 */
[----:B------:R-:W-:Y:S01]  /*0c10*/  IMAD.MOV R3, RZ, RZ, -R2 ;  /* 0x000000ffff037224 */ /* 0x000fe200078e0a02 */
[----:B------:R-:W-:-:S03]  /*0c20*/  ISETP.GE.AND P2, PT, R14, RZ, PT ;  /* 0x000000ff0e00720c */ /* 0x000fc60003f46270 */
[----:B------:R-:W-:Y:S01]  /*0c30*/  @!P0 IMAD.MOV.U32 R2, RZ, RZ, R3 ;  /* 0x000000ffff028224 */ /* 0x000fe200078e0003 */
[----:B0-----:R-:W-:-:S09]  /*0c40*/  FSEL R3, -R4, R4, !P2 ;  /* 0x0000000404037208 */ /* 0x001fd20005000100 */
.L_x_4:
[----:B------:R-:W-:Y:S05]  /*0c50*/  BSYNC B0 ;  /* 0x0000000000007941 */ /* 0x000fea0003800000 */
.L_x_3:
[C---:B------:R-:W-:Y:S01]  /*0c60*/  LOP3.LUT R4, R2.reuse, 0x1, RZ, 0xc0, !PT ;  /* 0x0000000102047812 */ /* 0x040fe200078ec0ff */
[C---:B------:R-:W-:Y:S01]  /*0c70*/  FMUL.FTZ R10, R3.reuse, R3 ;  /* 0x00000003030a7220 */ /* 0x040fe20000410000 */
[----:B------:R-:W-:Y:S02]  /*0c80*/  VIADD R6, R2, 0x1 ;  /* 0x0000000102067836 */ /* 0x000fe40000000000 */
[----:B-----5:R-:W-:Y:S01]  /*0c90*/  FADD R12, R12, R13 ;  /* 0x0000000d0c0c7221 */ /* 0x020fe20000000000 */
[----:B------:R-:W-:Y:S01]  /*0ca0*/  ISETP.NE.U32.AND P0, PT, R4, 0x1, PT ;  /* 0x000000010400780c */ /* 0x000fe20003f05070 */
[----:B------:R-:W-:Y:S02]  /*0cb0*/  IMAD.MOV.U32 R4, RZ, RZ, -0x46b2bead ;  /* 0xb94d4153ff047424 */ /* 0x000fe400078e00ff */
[----:B------:R-:W-:Y:S01]  /*0cc0*/  IMAD.MOV.U32 R5, RZ, RZ, 0x3c0885e4 ;  /* 0x3c0885e4ff057424 */ /* 0x000fe200078e00ff */
[----:B------:R-:W-:Y:S01]  /*0cd0*/  LOP3.LUT P2, RZ, R6, 0x2, RZ, 0xc0, !PT ;  /* 0x0000000206ff7812 */ /* 0x000fe2000784c0ff */
[----:B------:R-:W-:Y:S01]  /*0ce0*/  IMAD.MOV.U32 R2, RZ, RZ, -0x41d55558 ;  /* 0xbe2aaaa8ff027424 */ /* 0x000fe200078e00ff */
[----:B------:R-:W-:-:S07]  /*0cf0*/  FSEL R3, R3, 1, !P0 ;  /* 0x3f80000003037808 */ /* 0x000fce0004000000 */
[----:B------:R-:W-:Y:S01]  /*0d00*/  @P0 MOV R7, 0x37cbac00 ;  /* 0x37cbac0000070802 */ /* 0x000fe20000000f00 */
[----:B------:R-:W-:Y:S02]  /*0d10*/  @P0 IMAD.MOV.U32 R5, RZ, RZ, 0x3d2aaabb ;  /* 0x3d2aaabbff050424 */ /* 0x000fe400078e00ff */
[----:B------:R-:W-:Y:S02]  /*0d20*/  @P0 IMAD.MOV.U32 R2, RZ, RZ, -0x41000001 ;  /* 0xbeffffffff020424 */ /* 0x000fe400078e00ff */
[----:B------:R-:W-:Y:S01]  /*0d30*/  @P0 FFMA.FTZ R4, R10, R7, -0.0013887860113754868507 ;  /* 0xbab607ed0a040423 */ /* 0x000fe20000010007 */
[----:B------:R-:W-:-:S03]  /*0d40*/  ISETP.GE.AND P0, PT, R11, 0x40, PT ;  /* 0x000000400b00780c */ /* 0x000fc60003f06270 */
[C---:B------:R-:W-:Y:S01]  /*0d50*/  FFMA.FTZ R5, R10.reuse, R4, R5 ;  /* 0x000000040a057223 */ /* 0x040fe20000010005 */
[----:B------:R-:W-:-:S03]  /*0d60*/  FFMA.FTZ R4, R10, R3, RZ ;  /* 0x000000030a047223 */ /* 0x000fc600000100ff */
[----:B------:R-:W-:-:S04]  /*0d70*/  FFMA.FTZ R2, R10, R5, R2 ;  /* 0x000000050a027223 */ /* 0x000fc80000010002 */
[----:B------:R-:W-:-:S04]  /*0d80*/  FFMA.FTZ R3, R4, R2, R3 ;  /* 0x0000000204037223 */ /* 0x000fc80000010003 */
[----:B------:R-:W-:-:S05]  /*0d90*/  @P2 FFMA.FTZ R3, R3, -1, RZ ;  /* 0xbf80000003032823 */ /* 0x000fca00000100ff */
[----:B------:R-:W-:-:S05]  /*0da0*/  FSEL R3, R0, R3, !P0 ;  /* 0x0000000300037208 */ /* 0x000fca0004000000 */
[----:B------:R-:W-:Y:S01]  /*0db0*/  FADD R3, R12, R3 ;  /* 0x000000030c037221 */ /* 0x000fe20000000000 */
[----:B------:R-:W-:Y:S06]  /*0dc0*/  @P1 EXIT ;  /* 0x000000000000194d */ /* 0x000fec0003800000 */
[----:B------:R-:W-:Y:S01]  /*0dd0*/  STG.E desc[UR4][R8.64], R3 ;  /* 0x0000000308007986 */ /* 0x000fe2000c101904 */
[----:B------:R-:W-:Y:S05]  /*0de0*/  EXIT ;  /* 0x000000000000794d */ /* 0x000fea0003800000 */
.L_x_6:
[----:B------:R-:W-:-:S00]  /*0df0*/  BRA `(.L_x_6) ;  /* 0xfffffffc00fc7947 */ /* 0x000fc0000383ffff */
[----:B------:R-:W-:-:S00]  /*0e00*/  NOP ;  /* 0x0000000000007918 */ /* 0x000fc00000000000 */
[----:B------:R-:W-:-:S00]  /*0e10*/  NOP ;  /* 0x0000000000007918 */ /* 0x000fc00000000000 */
[----:B------:R-:W-:-:S00]  /*0e20*/  NOP ;  /* 0x0000000000007918 */ /* 0x000fc00000000000 */
[----:B------:R-:W-:-:S00]  /*0e30*/  NOP ;  /* 0x0000000000007918 */ /* 0x000fc00000000000 */
[----:B------:R-:W-:-:S00]  /*0e40*/  NOP ;  /* 0x0000000000007918 */ /* 0x000fc00000000000 */
[----:B------:R-:W-:-:S00]  /*0e50*/  NOP ;  /* 0x0000000000007918 */ /* 0x000fc00000000000 */
[----:B------:R-:W-:-:S00]  /*0e60*/  NOP ;  /* 0x0000000000007918 */ /* 0x000fc00000000000 */
[----:B------:R-:W-:-:S00]  /*0e70*/  NOP ;  /* 0x0000000000007918 */ /* 0x000fc00000000000 */
.L_x_7:


//--------------------- .nv.global.init           --------------------------
	.section	.nv.global.init,"aw",@progbits
	.align	4
.nv.global.init:
	.type		__cudart_i2opi_f,@object
	.size		__cudart_i2opi_f,(_$_str - __cudart_i2opi_f)
__cudart_i2opi_f:
        /*0000*/ 	.byte	0x41, 0x90, 0x43, 0x3c, 0x99, 0x95, 0x62, 0xdb, 0xc0, 0xdd, 0x34, 0xf5, 0xd1, 0x57, 0x27, 0xfc
        /*0010*/ 	.byte	0x29, 0x15, 0x44, 0x4e, 0x6e, 0x83, 0xf9, 0xa2
	.type		_$_str,@object
	.size		_$_str,(.L_0 - _$_str)
_$_str:
        /*0018*/ 	.byte	0x5f, 0x5f, 0x43, 0x55, 0x44, 0x41, 0x5f, 0x46, 0x54, 0x5a, 0x00
.L_0:


//--------------------- .nv.constant0.triton_poi_fused_add_repeat_0 --------------------------
	.section	.nv.constant0.triton_poi_fused_add_repeat_0,"a",@progbits
	.sectionflags	@""
	.align	4
.nv.constant0.triton_poi_fused_add_repeat_0:
	.zero		548
